//
// Generated by NVIDIA NVVM Compiler
//
// Compiler Build ID: CL-36424714
// Cuda compilation tools, release 13.0, V13.0.88
// Based on NVVM 20.0.0
//

.version 9.0
.target sm_100
.address_size 64

	// .globl	_Z19cvt_rounding_kernelPfS_S_S_PKfi

.visible .entry _Z19cvt_rounding_kernelPfS_S_S_PKfi(
	.param .u64 .ptr .align 1 _Z19cvt_rounding_kernelPfS_S_S_PKfi_param_0,
	.param .u64 .ptr .align 1 _Z19cvt_rounding_kernelPfS_S_S_PKfi_param_1,
	.param .u64 .ptr .align 1 _Z19cvt_rounding_kernelPfS_S_S_PKfi_param_2,
	.param .u64 .ptr .align 1 _Z19cvt_rounding_kernelPfS_S_S_PKfi_param_3,
	.param .u64 .ptr .align 1 _Z19cvt_rounding_kernelPfS_S_S_PKfi_param_4,
	.param .u32 _Z19cvt_rounding_kernelPfS_S_S_PKfi_param_5
)
{
	.reg .pred 	%p<2>;
	.reg .b32 	%r<6>;
	.reg .b32 	%f<9>;
	.reg .b64 	%rd<17>;

	ld.param.u64 	%rd1, [_Z19cvt_rounding_kernelPfS_S_S_PKfi_param_0];
	ld.param.u64 	%rd2, [_Z19cvt_rounding_kernelPfS_S_S_PKfi_param_1];
	ld.param.u64 	%rd3, [_Z19cvt_rounding_kernelPfS_S_S_PKfi_param_2];
	ld.param.u64 	%rd4, [_Z19cvt_rounding_kernelPfS_S_S_PKfi_param_3];
	ld.param.u64 	%rd5, [_Z19cvt_rounding_kernelPfS_S_S_PKfi_param_4];
	ld.param.u32 	%r2, [_Z19cvt_rounding_kernelPfS_S_S_PKfi_param_5];
	mov.u32 	%r3, %ctaid.x;
	mov.u32 	%r4, %ntid.x;
	mov.u32 	%r5, %tid.x;
	mad.lo.s32 	%r1, %r3, %r4, %r5;
	setp.ge.s32 	%p1, %r1, %r2;
	@%p1 bra 	$L__BB0_2;
	cvta.to.global.u64 	%rd6, %rd5;
	cvta.to.global.u64 	%rd7, %rd1;
	cvta.to.global.u64 	%rd8, %rd2;
	cvta.to.global.u64 	%rd9, %rd3;
	cvta.to.global.u64 	%rd10, %rd4;
	mul.wide.s32 	%rd11, %r1, 4;
	add.s64 	%rd12, %rd6, %rd11;
	ld.global.f32 	%f1, [%rd12];
	cvt.rmi.f32.f32 	%f2, %f1;
	add.s64 	%rd13, %rd7, %rd11;
	st.global.f32 	[%rd13], %f2;
	ld.global.f32 	%f3, [%rd12];
	cvt.rpi.f32.f32 	%f4, %f3;
	add.s64 	%rd14, %rd8, %rd11;
	st.global.f32 	[%rd14], %f4;
	ld.global.f32 	%f5, [%rd12];
	cvt.rzi.f32.f32 	%f6, %f5;
	add.s64 	%rd15, %rd9, %rd11;
	st.global.f32 	[%rd15], %f6;
	ld.global.f32 	%f7, [%rd12];
	cvt.rni.f32.f32 	%f8, %f7;
	add.s64 	%rd16, %rd10, %rd11;
	st.global.f32 	[%rd16], %f8;
$L__BB0_2:
	ret;

}


// ===== COMPILED SASS (sm_100) =====

	.target	sm_100

	.elftype	@"ET_EXEC"


//--------------------- .note.nv.tkinfo           --------------------------
	.section	.note.nv.tkinfo,"",@"SHT_NOTE"
	.sectionflags	@"SHF_NOTE_NV_TKINFO"
	.tkinfo
        /*0018*/ 	.word	0x00000002
        /*0030*/ 	.string	""
        /*0030*/ 	.string	"ptxas"
        /*0030*/ 	.string	"Cuda compilation tools, release 13.0, V13.0.88"
        /*0030*/ 	.string	"Build cuda_13.0.r13.0/compiler.36424714_0"
        /*0030*/ 	.string	"-arch sm_100 -m 64 "



//--------------------- .note.nv.cuinfo           --------------------------
	.section	.note.nv.cuinfo,"",@"SHT_NOTE"
	.sectionflags	@"SHF_NOTE_NV_CUINFO"
        /*0018*/ 	.short	0x0002
        /*001a*/ 	.short	0x0064
        /*001c*/ 	.short	0x0082
	.zero		2


//--------------------- .nv.info                  --------------------------
	.section	.nv.info,"",@"SHT_CUDA_INFO"
	.align	4


	//----- nvinfo : EIATTR_REGCOUNT
	.align		4
        /*0000*/ 	.byte	0x04, 0x2f
        /*0002*/ 	.short	(.L_1 - .L_0)
	.align		4
.L_0:
        /*0004*/ 	.word	index@(_Z19cvt_rounding_kernelPfS_S_S_PKfi)
        /*0008*/ 	.word	0x00000014


	//----- nvinfo : EIATTR_FRAME_SIZE
	.align		4
.L_1:
        /*000c*/ 	.byte	0x04, 0x11
        /*000e*/ 	.short	(.L_3 - .L_2)
	.align		4
.L_2:
        /*0010*/ 	.word	index@(_Z19cvt_rounding_kernelPfS_S_S_PKfi)
        /*0014*/ 	.word	0x00000000


	//----- nvinfo : EIATTR_MIN_STACK_SIZE
	.align		4
.L_3:
        /*0018*/ 	.byte	0x04, 0x12
        /*001a*/ 	.short	(.L_5 - .L_4)
	.align		4
.L_4:
        /*001c*/ 	.word	index@(_Z19cvt_rounding_kernelPfS_S_S_PKfi)
        /*0020*/ 	.word	0x00000000
.L_5:


//--------------------- .nv.compat                --------------------------
	.section	.nv.compat,"",@"SHT_CUDA_COMPAT_INFO"
	.align	4
        /*0000*/ 	.byte	0x02, 0x09, 0x00, 0x00, 0x02, 0x02, 0x01, 0x00, 0x02, 0x05, 0x05, 0x00, 0x03, 0x07, 0x01, 0x01
        /*0010*/ 	.byte	0x02, 0x03, 0x00, 0x00, 0x02, 0x06, 0x01, 0x00, 0x04, 0x0b, 0x08, 0x00, 0x09, 0x00, 0x00, 0x00
        /*0020*/ 	.byte	0x00, 0x00, 0x00, 0x00


//--------------------- .nv.info._Z19cvt_rounding_kernelPfS_S_S_PKfi --------------------------
	.section	.nv.info._Z19cvt_rounding_kernelPfS_S_S_PKfi,"",@"SHT_CUDA_INFO"
	.sectionflags	@""
	.align	4


	//----- nvinfo : EIATTR_CUDA_API_VERSION
	.align		4
        /*0000*/ 	.byte	0x04, 0x37
        /*0002*/ 	.short	(.L_7 - .L_6)
.L_6:
        /*0004*/ 	.word	0x00000082


	//----- nvinfo : EIATTR_KPARAM_INFO
	.align		4
.L_7:
        /*0008*/ 	.byte	0x04, 0x17
        /*000a*/ 	.short	(.L_9 - .L_8)
.L_8:
        /*000c*/ 	.word	0x00000000
        /*0010*/ 	.short	0x0005
        /*0012*/ 	.short	0x0028
        /*0014*/ 	.byte	0x00, 0xf0, 0x11, 0x00


	//----- nvinfo : EIATTR_KPARAM_INFO
	.align		4
.L_9:
        /*0018*/ 	.byte	0x04, 0x17
        /*001a*/ 	.short	(.L_11 - .L_10)
.L_10:
        /*001c*/ 	.word	0x00000000
        /*0020*/ 	.short	0x0004
        /*0022*/ 	.short	0x0020
        /*0024*/ 	.byte	0x00, 0xf5, 0x21, 0x00


	//----- nvinfo : EIATTR_KPARAM_INFO
	.align		4
.L_11:
        /*0028*/ 	.byte	0x04, 0x17
        /*002a*/ 	.short	(.L_13 - .L_12)
.L_12:
        /*002c*/ 	.word	0x00000000
        /*0030*/ 	.short	0x0003
        /*0032*/ 	.short	0x0018
        /*0034*/ 	.byte	0x00, 0xf5, 0x21, 0x00


	//----- nvinfo : EIATTR_KPARAM_INFO
	.align		4
.L_13:
        /*0038*/ 	.byte	0x04, 0x17
        /*003a*/ 	.short	(.L_15 - .L_14)
.L_14:
        /*003c*/ 	.word	0x00000000
        /*0040*/ 	.short	0x0002
        /*0042*/ 	.short	0x0010
        /*0044*/ 	.byte	0x00, 0xf5, 0x21, 0x00


	//----- nvinfo : EIATTR_KPARAM_INFO
	.align		4
.L_15:
        /*0048*/ 	.byte	0x04, 0x17
        /*004a*/ 	.short	(.L_17 - .L_16)
.L_16:
        /*004c*/ 	.word	0x00000000
        /*0050*/ 	.short	0x0001
        /*0052*/ 	.short	0x0008
        /*0054*/ 	.byte	0x00, 0xf5, 0x21, 0x00


	//----- nvinfo : EIATTR_KPARAM_INFO
	.align		4
.L_17:
        /*0058*/ 	.byte	0x04, 0x17
        /*005a*/ 	.short	(.L_19 - .L_18)
.L_18:
        /*005c*/ 	.word	0x00000000
        /*0060*/ 	.short	0x0000
        /*0062*/ 	.short	0x0000
        /*0064*/ 	.byte	0x00, 0xf5, 0x21, 0x00


	//----- nvinfo : EIATTR_SPARSE_MMA_MASK
	.align		4
.L_19:
        /*0068*/ 	.byte	0x03, 0x50
        /*006a*/ 	.short	0x0000


	//----- nvinfo : EIATTR_MAXREG_COUNT
	.align		4
        /*006c*/ 	.byte	0x03, 0x1b
        /*006e*/ 	.short	0x00ff


	//----- nvinfo : EIATTR_MERCURY_ISA_VERSION
	.align		4
        /*0070*/ 	.byte	0x03, 0x5f
        /*0072*/ 	.short	0x0101


	//----- nvinfo : EIATTR_VRC_CTA_INIT_COUNT
	.align		4
        /*0074*/ 	.byte	0x02, 0x4a
	.zero		1
	.zero		1


	//----- nvinfo : EIATTR_EXIT_INSTR_OFFSETS
	.align		4
        /*0078*/ 	.byte	0x04, 0x1c
        /*007a*/ 	.short	(.L_21 - .L_20)


	//   ....[0]....
.L_20:
        /*007c*/ 	.word	0x00000070


	//   ....[1]....
        /*0080*/ 	.word	0x000001f0


	//----- nvinfo : EIATTR_CBANK_PARAM_SIZE
	.align		4
.L_21:
        /*0084*/ 	.byte	0x03, 0x19
        /*0086*/ 	.short	0x002c


	//----- nvinfo : EIATTR_PARAM_CBANK
	.align		4
        /*0088*/ 	.byte	0x04, 0x0a
        /*008a*/ 	.short	(.L_23 - .L_22)
	.align		4
.L_22:
        /*008c*/ 	.word	index@(.nv.constant0._Z19cvt_rounding_kernelPfS_S_S_PKfi)
        /*0090*/ 	.short	0x0380
        /*0092*/ 	.short	0x002c


	//----- nvinfo : EIATTR_SW_WAR
	.align		4
.L_23:
        /*0094*/ 	.byte	0x04, 0x36
        /*0096*/ 	.short	(.L_25 - .L_24)
.L_24:
        /*0098*/ 	.word	0x00000008
.L_25:


//--------------------- .nv.callgraph             --------------------------
	.section	.nv.callgraph,"",@"SHT_CUDA_CALLGRAPH"
	.align	4
	.sectionentsize	8
	.align		4
        /*0000*/ 	.word	0x00000000
	.align		4
        /*0004*/ 	.word	0xffffffff
	.align		4
        /*0008*/ 	.word	0x00000000
	.align		4
        /*000c*/ 	.word	0xfffffffe
	.align		4
        /*0010*/ 	.word	0x00000000
	.align		4
        /*0014*/ 	.word	0xfffffffd
	.align		4
        /*0018*/ 	.word	0x00000000
	.align		4
        /*001c*/ 	.word	0xfffffffc


//--------------------- .text._Z19cvt_rounding_kernelPfS_S_S_PKfi --------------------------
	.section	.text._Z19cvt_rounding_kernelPfS_S_S_PKfi,"ax",@progbits
	.align	128
        .global         _Z19cvt_rounding_kernelPfS_S_S_PKfi
        .type           _Z19cvt_rounding_kernelPfS_S_S_PKfi,@function
        .size           _Z19cvt_rounding_kernelPfS_S_S_PKfi,(.L_x_1 - _Z19cvt_rounding_kernelPfS_S_S_PKfi)
        .other          _Z19cvt_rounding_kernelPfS_S_S_PKfi,@"STO_CUDA_ENTRY STV_DEFAULT"
_Z19cvt_rounding_kernelPfS_S_S_PKfi:
.text._Z19cvt_rounding_kernelPfS_S_S_PKfi:
[----:B------:R-:W-:Y:S01]  /*0000*/  LDC R1, c[0x0][0x37c] ;  /* 0x0000df00ff017b82 */ /* 0x000fe20000000800 */
[----:B------:R-:W0:Y:S07]  /*0010*/  S2R R0, SR_TID.X ;  /* 0x0000000000007919 */ /* 0x000e2e0000002100 */
[----:B------:R-:W0:Y:S01]  /*0020*/  S2UR UR4, SR_CTAID.X ;  /* 0x00000000000479c3 */ /* 0x000e220000002500 */
[----:B------:R-:W1:Y:S07]  /*0030*/  LDCU UR5, c[0x0][0x3a8] ;  /* 0x00007500ff0577ac */ /* 0x000e6e0008000800 */
[----:B------:R-:W0:Y:S02]  /*0040*/  LDC R11, c[0x0][0x360] ;  /* 0x0000d800ff0b7b82 */ /* 0x000e240000000800 */
[----:B0-----:R-:W-:-:S05]  /*0050*/  IMAD R11, R11, UR4, R0 ;  /* 0x000000040b0b7c24 */ /* 0x001fca000f8e0200 */
[----:B-1----:R-:W-:-:S13]  /*0060*/  ISETP.GE.AND P0, PT, R11, UR5, PT ;  /* 0x000000050b007c0c */ /* 0x002fda000bf06270 */
[----:B------:R-:W-:Y:S05]  /*0070*/  @P0 EXIT ;  /* 0x000000000000094d */ /* 0x000fea0003800000 */
[----:B------:R-:W0:Y:S01]  /*0080*/  LDC.64 R2, c[0x0][0x3a0] ;  /* 0x0000e800ff027b82 */ /* 0x000e220000000a00 */
[----:B------:R-:W1:Y:S07]  /*0090*/  LDCU.64 UR4, c[0x0][0x358] ;  /* 0x00006b00ff0477ac */ /* 0x000e6e0008000a00 */
[----:B------:R-:W2:Y:S08]  /*00a0*/  LDC.64 R4, c[0x0][0x380] ;  /* 0x0000e000ff047b82 */ /* 0x000eb00000000a00 */
[----:B------:R-:W3:Y:S01]  /*00b0*/  LDC.64 R6, c[0x0][0x388] ;  /* 0x0000e200ff067b82 */ /* 0x000ee20000000a00 */
[----:B0-----:R-:W-:-:S07]  /*00c0*/  IMAD.WIDE R2, R11, 0x4, R2 ;  /* 0x000000040b027825 */ /* 0x001fce00078e0202 */
[----:B------:R-:W0:Y:S01]  /*00d0*/  LDC.64 R8, c[0x0][0x390] ;  /* 0x0000e400ff087b82 */ /* 0x000e220000000a00 */
[----:B-1----:R-:W4:Y:S01]  /*00e0*/  LDG.E R0, desc[UR4][R2.64] ;  /* 0x0000000402007981 */ /* 0x002f22000c1e1900 */
[C---:B--2---:R-:W-:Y:S01]  /*00f0*/  IMAD.WIDE R4, R11.reuse, 0x4, R4 ;  /* 0x000000040b047825 */ /* 0x044fe200078e0204 */
[----:B----4-:R-:W1:Y:S04]  /*0100*/  FRND.FLOOR R13, R0 ;  /* 0x00000000000d7307 */ /* 0x010e680000205000 */
[----:B-1----:R1:W-:Y:S04]  /*0110*/  STG.E desc[UR4][R4.64], R13 ;  /* 0x0000000d04007986 */ /* 0x0023e8000c101904 */
[----:B------:R-:W2:Y:S01]  /*0120*/  LDG.E R10, desc[UR4][R2.64] ;  /* 0x00000004020a7981 */ /* 0x000ea2000c1e1900 */
[----:B---3--:R-:W-:-:S04]  /*0130*/  IMAD.WIDE R6, R11, 0x4, R6 ;  /* 0x000000040b067825 */ /* 0x008fc800078e0206 */
[C---:B0-----:R-:W-:Y:S01]  /*0140*/  IMAD.WIDE R8, R11.reuse, 0x4, R8 ;  /* 0x000000040b087825 */ /* 0x041fe200078e0208 */
[----:B-1----:R-:W0:Y:S01]  /*0150*/  LDC.64 R4, c[0x0][0x398] ;  /* 0x0000e600ff047b82 */ /* 0x002e220000000a00 */
[----:B--2---:R-:W1:Y:S02]  /*0160*/  FRND.CEIL R15, R10 ;  /* 0x0000000a000f7307 */ /* 0x004e640000209000 */
[----:B-1----:R-:W-:Y:S04]  /*0170*/  STG.E desc[UR4][R6.64], R15 ;  /* 0x0000000f06007986 */ /* 0x002fe8000c101904 */
[----:B------:R-:W2:Y:S02]  /*0180*/  LDG.E R12, desc[UR4][R2.64] ;  /* 0x00000004020c7981 */ /* 0x000ea4000c1e1900 */
[----:B--2---:R-:W1:Y:S02]  /*0190*/  FRND.TRUNC R17, R12 ;  /* 0x0000000c00117307 */ /* 0x004e64000020d000 */
[----:B-1----:R-:W-:Y:S04]  /*01a0*/  STG.E desc[UR4][R8.64], R17 ;  /* 0x0000001108007986 */ /* 0x002fe8000c101904 */
[----:B------:R-:W2:Y:S01]  /*01b0*/  LDG.E R0, desc[UR4][R2.64] ;  /* 0x0000000402007981 */ /* 0x000ea2000c1e1900 */
[----:B0-----:R-:W-:Y:S01]  /*01c0*/  IMAD.WIDE R4, R11, 0x4, R4 ;  /* 0x000000040b047825 */ /* 0x001fe200078e0204 */
[----:B--2---:R-:W0:Y:S04]  /*01d0*/  FRND R13, R0 ;  /* 0x00000000000d7307 */ /* 0x004e280000201000 */
[----:B0-----:R-:W-:Y:S01]  /*01e0*/  STG.E desc[UR4][R4.64], R13 ;  /* 0x0000000d04007986 */ /* 0x001fe2000c101904 */
[----:B------:R-:W-:Y:S05]  /*01f0*/  EXIT ;  /* 0x000000000000794d */ /* 0x000fea0003800000 */
.L_x_0:
[----:B------:R-:W-:-:S00]  /*0200*/  BRA `(.L_x_0) ;  /* 0xfffffffc00fc7947 */ /* 0x000fc0000383ffff */
[----:B------:R-:W-:-:S00]  /*0210*/  NOP ;  /* 0x0000000000007918 */ /* 0x000fc00000000000 */
        /* <DEDUP_REMOVED lines=14> */
.L_x_1:


//--------------------- .nv.shared.reserved.0     --------------------------
	.section	.nv.shared.reserved.0,"aw",@nobits
	.weak		__nv_reservedSMEM_offset_0_alias
	.size		__nv_reservedSMEM_offset_0_alias, 0, 64
	.other		__nv_reservedSMEM_offset_0_alias,@"STO_CUDA_RESERVED_SHARED STV_DEFAULT"
__nv_reservedSMEM_offset_0_alias:
	.zero		0
	.zero		64


//--------------------- .nv.constant0._Z19cvt_rounding_kernelPfS_S_S_PKfi --------------------------
	.section	.nv.constant0._Z19cvt_rounding_kernelPfS_S_S_PKfi,"a",@progbits
	.sectionflags	@""
	.align	4
.nv.constant0._Z19cvt_rounding_kernelPfS_S_S_PKfi:
	.zero		940


//--------------------- SYMBOLS --------------------------

	.type		.nv.reservedSmem.offset0,@object
	.size		.nv.reservedSmem.offset0,0x4
